//
// Generated by NVIDIA NVVM Compiler
//
// Compiler Build ID: CL-36424714
// Cuda compilation tools, release 13.0, V13.0.88
// Based on NVVM 20.0.0
//

.version 9.0
.target sm_100
.address_size 64

	// .globl	_Z9CUDACountPcS_ii

.visible .entry _Z9CUDACountPcS_ii(
	.param .u64 .ptr .align 1 _Z9CUDACountPcS_ii_param_0,
	.param .u64 .ptr .align 1 _Z9CUDACountPcS_ii_param_1,
	.param .u32 _Z9CUDACountPcS_ii_param_2,
	.param .u32 _Z9CUDACountPcS_ii_param_3
)
{
	.reg .pred 	%p<6>;
	.reg .b16 	%rs<6>;
	.reg .b32 	%r<33>;
	.reg .b64 	%rd<19>;

	ld.param.u64 	%rd10, [_Z9CUDACountPcS_ii_param_0];
	ld.param.u64 	%rd11, [_Z9CUDACountPcS_ii_param_1];
	ld.param.u32 	%r19, [_Z9CUDACountPcS_ii_param_2];
	ld.param.u32 	%r20, [_Z9CUDACountPcS_ii_param_3];
	cvta.to.global.u64 	%rd1, %rd11;
	cvta.to.global.u64 	%rd2, %rd10;
	mov.u32 	%r1, %tid.x;
	sub.s32 	%r2, %r19, %r1;
	mad.lo.s32 	%r21, %r2, %r2, %r2;
	shr.u32 	%r22, %r21, 31;
	add.s32 	%r23, %r21, %r22;
	shr.s32 	%r24, %r23, 1;
	neg.s32 	%r3, %r24;
	setp.lt.s32 	%p1, %r2, 1;
	@%p1 bra 	$L__BB0_7;
	and.b32  	%r4, %r2, 3;
	sub.s32 	%r26, %r1, %r19;
	setp.gt.u32 	%p2, %r26, -4;
	mov.b32 	%r30, 0;
	@%p2 bra 	$L__BB0_4;
	and.b32  	%r30, %r2, 2147483644;
	neg.s32 	%r29, %r30;
	add.s64 	%rd17, %rd2, 1;
	add.s64 	%rd4, %rd1, 3;
	add.s32 	%r28, %r3, %r20;
$L__BB0_3:
	cvt.s64.s32 	%rd12, %r28;
	add.s64 	%rd13, %rd4, %rd12;
	ld.global.u8 	%rs1, [%rd17+-1];
	st.global.u8 	[%rd13+-3], %rs1;
	ld.global.u8 	%rs2, [%rd17];
	st.global.u8 	[%rd13+-2], %rs2;
	ld.global.u8 	%rs3, [%rd17+1];
	st.global.u8 	[%rd13+-1], %rs3;
	ld.global.u8 	%rs4, [%rd17+2];
	st.global.u8 	[%rd13], %rs4;
	add.s32 	%r29, %r29, 4;
	add.s64 	%rd17, %rd17, 4;
	add.s32 	%r28, %r28, 4;
	setp.ne.s32 	%p3, %r29, 0;
	@%p3 bra 	$L__BB0_3;
$L__BB0_4:
	setp.eq.s32 	%p4, %r4, 0;
	@%p4 bra 	$L__BB0_7;
	add.s32 	%r27, %r30, %r3;
	add.s32 	%r32, %r27, %r20;
	cvt.u64.u32 	%rd14, %r30;
	add.s64 	%rd18, %rd2, %rd14;
	neg.s32 	%r31, %r4;
$L__BB0_6:
	.pragma "nounroll";
	cvt.s64.s32 	%rd15, %r32;
	add.s64 	%rd16, %rd1, %rd15;
	ld.global.u8 	%rs5, [%rd18];
	st.global.u8 	[%rd16], %rs5;
	add.s32 	%r32, %r32, 1;
	add.s64 	%rd18, %rd18, 1;
	add.s32 	%r31, %r31, 1;
	setp.ne.s32 	%p5, %r31, 0;
	@%p5 bra 	$L__BB0_6;
$L__BB0_7:
	ret;

}


// ===== COMPILED SASS (sm_100) =====

	.target	sm_100

	.elftype	@"ET_EXEC"


//--------------------- .note.nv.tkinfo           --------------------------
	.section	.note.nv.tkinfo,"",@"SHT_NOTE"
	.sectionflags	@"SHF_NOTE_NV_TKINFO"
	.tkinfo
        /*0018*/ 	.word	0x00000002
        /*0030*/ 	.string	""
        /*0030*/ 	.string	"ptxas"
        /*0030*/ 	.string	"Cuda compilation tools, release 13.0, V13.0.88"
        /*0030*/ 	.string	"Build cuda_13.0.r13.0/compiler.36424714_0"
        /*0030*/ 	.string	"-arch sm_100 -m 64 "



//--------------------- .note.nv.cuinfo           --------------------------
	.section	.note.nv.cuinfo,"",@"SHT_NOTE"
	.sectionflags	@"SHF_NOTE_NV_CUINFO"
        /*0018*/ 	.short	0x0002
        /*001a*/ 	.short	0x0064
        /*001c*/ 	.short	0x0082
	.zero		2


//--------------------- .nv.info                  --------------------------
	.section	.nv.info,"",@"SHT_CUDA_INFO"
	.align	4


	//----- nvinfo : EIATTR_REGCOUNT
	.align		4
        /*0000*/ 	.byte	0x04, 0x2f
        /*0002*/ 	.short	(.L_1 - .L_0)
	.align		4
.L_0:
        /*0004*/ 	.word	index@(_Z9CUDACountPcS_ii)
        /*0008*/ 	.word	0x0000001a


	//----- nvinfo : EIATTR_FRAME_SIZE
	.align		4
.L_1:
        /*000c*/ 	.byte	0x04, 0x11
        /*000e*/ 	.short	(.L_3 - .L_2)
	.align		4
.L_2:
        /*0010*/ 	.word	index@(_Z9CUDACountPcS_ii)
        /*0014*/ 	.word	0x00000000


	//----- nvinfo : EIATTR_MIN_STACK_SIZE
	.align		4
.L_3:
        /*0018*/ 	.byte	0x04, 0x12
        /*001a*/ 	.short	(.L_5 - .L_4)
	.align		4
.L_4:
        /*001c*/ 	.word	index@(_Z9CUDACountPcS_ii)
        /*0020*/ 	.word	0x00000000
.L_5:


//--------------------- .nv.compat                --------------------------
	.section	.nv.compat,"",@"SHT_CUDA_COMPAT_INFO"
	.align	4
        /*0000*/ 	.byte	0x02, 0x09, 0x00, 0x00, 0x02, 0x02, 0x01, 0x00, 0x02, 0x05, 0x05, 0x00, 0x03, 0x07, 0x01, 0x01
        /*0010*/ 	.byte	0x02, 0x03, 0x00, 0x00, 0x02, 0x06, 0x01, 0x00, 0x04, 0x0b, 0x08, 0x00, 0x09, 0x00, 0x00, 0x00
        /*0020*/ 	.byte	0x00, 0x00, 0x00, 0x00


//--------------------- .nv.info._Z9CUDACountPcS_ii --------------------------
	.section	.nv.info._Z9CUDACountPcS_ii,"",@"SHT_CUDA_INFO"
	.sectionflags	@""
	.align	4


	//----- nvinfo : EIATTR_CUDA_API_VERSION
	.align		4
        /*0000*/ 	.byte	0x04, 0x37
        /*0002*/ 	.short	(.L_7 - .L_6)
.L_6:
        /*0004*/ 	.word	0x00000082


	//----- nvinfo : EIATTR_KPARAM_INFO
	.align		4
.L_7:
        /*0008*/ 	.byte	0x04, 0x17
        /*000a*/ 	.short	(.L_9 - .L_8)
.L_8:
        /*000c*/ 	.word	0x00000000
        /*0010*/ 	.short	0x0003
        /*0012*/ 	.short	0x0014
        /*0014*/ 	.byte	0x00, 0xf0, 0x11, 0x00


	//----- nvinfo : EIATTR_KPARAM_INFO
	.align		4
.L_9:
        /*0018*/ 	.byte	0x04, 0x17
        /*001a*/ 	.short	(.L_11 - .L_10)
.L_10:
        /*001c*/ 	.word	0x00000000
        /*0020*/ 	.short	0x0002
        /*0022*/ 	.short	0x0010
        /*0024*/ 	.byte	0x00, 0xf0, 0x11, 0x00


	//----- nvinfo : EIATTR_KPARAM_INFO
	.align		4
.L_11:
        /*0028*/ 	.byte	0x04, 0x17
        /*002a*/ 	.short	(.L_13 - .L_12)
.L_12:
        /*002c*/ 	.word	0x00000000
        /*0030*/ 	.short	0x0001
        /*0032*/ 	.short	0x0008
        /*0034*/ 	.byte	0x00, 0xf5, 0x21, 0x00


	//----- nvinfo : EIATTR_KPARAM_INFO
	.align		4
.L_13:
        /*0038*/ 	.byte	0x04, 0x17
        /*003a*/ 	.short	(.L_15 - .L_14)
.L_14:
        /*003c*/ 	.word	0x00000000
        /*0040*/ 	.short	0x0000
        /*0042*/ 	.short	0x0000
        /*0044*/ 	.byte	0x00, 0xf5, 0x21, 0x00


	//----- nvinfo : EIATTR_SPARSE_MMA_MASK
	.align		4
.L_15:
        /*0048*/ 	.byte	0x03, 0x50
        /*004a*/ 	.short	0x0000


	//----- nvinfo : EIATTR_MAXREG_COUNT
	.align		4
        /*004c*/ 	.byte	0x03, 0x1b
        /*004e*/ 	.short	0x00ff


	//----- nvinfo : EIATTR_MERCURY_ISA_VERSION
	.align		4
        /*0050*/ 	.byte	0x03, 0x5f
        /*0052*/ 	.short	0x0101


	//----- nvinfo : EIATTR_VRC_CTA_INIT_COUNT
	.align		4
        /*0054*/ 	.byte	0x02, 0x4a
	.zero		1
	.zero		1


	//----- nvinfo : EIATTR_EXIT_INSTR_OFFSETS
	.align		4
        /*0058*/ 	.byte	0x04, 0x1c
        /*005a*/ 	.short	(.L_17 - .L_16)


	//   ....[0]....
.L_16:
        /*005c*/ 	.word	0x00000050


	//   ....[1]....
        /*0060*/ 	.word	0x000002f0


	//   ....[2]....
        /*0064*/ 	.word	0x00000430


	//----- nvinfo : EIATTR_CRS_STACK_SIZE
	.align		4
.L_17:
        /*0068*/ 	.byte	0x04, 0x1e
        /*006a*/ 	.short	(.L_19 - .L_18)
.L_18:
        /*006c*/ 	.word	0x00000000


	//----- nvinfo : EIATTR_CBANK_PARAM_SIZE
	.align		4
.L_19:
        /*0070*/ 	.byte	0x03, 0x19
        /*0072*/ 	.short	0x0018


	//----- nvinfo : EIATTR_PARAM_CBANK
	.align		4
        /*0074*/ 	.byte	0x04, 0x0a
        /*0076*/ 	.short	(.L_21 - .L_20)
	.align		4
.L_20:
        /*0078*/ 	.word	index@(.nv.constant0._Z9CUDACountPcS_ii)
        /*007c*/ 	.short	0x0380
        /*007e*/ 	.short	0x0018


	//----- nvinfo : EIATTR_SW_WAR
	.align		4
.L_21:
        /*0080*/ 	.byte	0x04, 0x36
        /*0082*/ 	.short	(.L_23 - .L_22)
.L_22:
        /*0084*/ 	.word	0x00000008
.L_23:


//--------------------- .nv.callgraph             --------------------------
	.section	.nv.callgraph,"",@"SHT_CUDA_CALLGRAPH"
	.align	4
	.sectionentsize	8
	.align		4
        /*0000*/ 	.word	0x00000000
	.align		4
        /*0004*/ 	.word	0xffffffff
	.align		4
        /*0008*/ 	.word	0x00000000
	.align		4
        /*000c*/ 	.word	0xfffffffe
	.align		4
        /*0010*/ 	.word	0x00000000
	.align		4
        /*0014*/ 	.word	0xfffffffd
	.align		4
        /*0018*/ 	.word	0x00000000
	.align		4
        /*001c*/ 	.word	0xfffffffc


//--------------------- .text._Z9CUDACountPcS_ii  --------------------------
	.section	.text._Z9CUDACountPcS_ii,"ax",@progbits
	.align	128
        .global         _Z9CUDACountPcS_ii
        .type           _Z9CUDACountPcS_ii,@function
        .size           _Z9CUDACountPcS_ii,(.L_x_5 - _Z9CUDACountPcS_ii)
        .other          _Z9CUDACountPcS_ii,@"STO_CUDA_ENTRY STV_DEFAULT"
_Z9CUDACountPcS_ii:
.text._Z9CUDACountPcS_ii:
[----:B------:R-:W-:Y:S01]  /*0000*/  LDC R1, c[0x0][0x37c] ;  /* 0x0000df00ff017b82 */ /* 0x000fe20000000800 */
[----:B------:R-:W0:Y:S01]  /*0010*/  S2R R3, SR_TID.X ;  /* 0x0000000000037919 */ /* 0x000e220000002100 */
[----:B------:R-:W0:Y:S02]  /*0020*/  LDCU UR4, c[0x0][0x390] ;  /* 0x00007200ff0477ac */ /* 0x000e240008000800 */
[----:B0-----:R-:W-:-:S04]  /*0030*/  IADD3 R0, PT, PT, -R3, UR4, RZ ;  /* 0x0000000403007c10 */ /* 0x001fc8000fffe1ff */
[----:B------:R-:W-:-:S13]  /*0040*/  ISETP.GE.AND P0, PT, R0, 0x1, PT ;  /* 0x000000010000780c */ /* 0x000fda0003f06270 */
[----:B------:R-:W-:Y:S05]  /*0050*/  @!P0 EXIT ;  /* 0x000000000000894d */ /* 0x000fea0003800000 */
[----:B------:R-:W-:Y:S01]  /*0060*/  VIADD R3, R3, -UR4 ;  /* 0x8000000403037c36 */ /* 0x000fe20008000000 */
[C---:B------:R-:W-:Y:S01]  /*0070*/  LOP3.LUT R9, R0.reuse, 0x3, RZ, 0xc0, !PT ;  /* 0x0000000300097812 */ /* 0x040fe200078ec0ff */
[----:B------:R-:W-:Y:S01]  /*0080*/  IMAD R2, R0, R0, R0 ;  /* 0x0000000000027224 */ /* 0x000fe200078e0200 */
[----:B------:R-:W0:Y:S01]  /*0090*/  LDCU.64 UR6, c[0x0][0x358] ;  /* 0x00006b00ff0677ac */ /* 0x000e220008000a00 */
[----:B------:R-:W-:Y:S01]  /*00a0*/  BSSY.RECONVERGENT B0, `(.L_x_0) ;  /* 0x0000024000007945 */ /* 0x000fe20003800200 */
[----:B------:R-:W-:Y:S01]  /*00b0*/  ISETP.GT.U32.AND P1, PT, R3, -0x4, PT ;  /* 0xfffffffc0300780c */ /* 0x000fe20003f24070 */
[----:B------:R-:W-:Y:S01]  /*00c0*/  IMAD.MOV.U32 R11, RZ, RZ, RZ ;  /* 0x000000ffff0b7224 */ /* 0x000fe200078e00ff */
[----:B------:R-:W-:Y:S02]  /*00d0*/  LEA.HI R2, R2, R2, RZ, 0x1 ;  /* 0x0000000202027211 */ /* 0x000fe400078f08ff */
[----:B------:R-:W-:Y:S02]  /*00e0*/  ISETP.NE.AND P0, PT, R9, RZ, PT ;  /* 0x000000ff0900720c */ /* 0x000fe40003f05270 */
[----:B------:R-:W-:-:S07]  /*00f0*/  SHF.R.S32.HI R8, RZ, 0x1, R2 ;  /* 0x00000001ff087819 */ /* 0x000fce0000011402 */
[----:B------:R-:W-:Y:S05]  /*0100*/  @P1 BRA `(.L_x_1) ;  /* 0x0000000000741947 */ /* 0x000fea0003800000 */
[----:B------:R-:W1:Y:S01]  /*0110*/  LDCU.64 UR4, c[0x0][0x380] ;  /* 0x00007000ff0477ac */ /* 0x000e620008000a00 */
[----:B------:R-:W2:Y:S01]  /*0120*/  LDC.64 R2, c[0x0][0x388] ;  /* 0x0000e200ff027b82 */ /* 0x000ea20000000a00 */
[----:B------:R-:W-:Y:S01]  /*0130*/  LOP3.LUT R11, R0, 0x7ffffffc, RZ, 0xc0, !PT ;  /* 0x7ffffffc000b7812 */ /* 0x000fe200078ec0ff */
[----:B------:R-:W3:Y:S04]  /*0140*/  LDCU UR8, c[0x0][0x394] ;  /* 0x00007280ff0877ac */ /* 0x000ee80008000800 */
[----:B------:R-:W-:Y:S01]  /*0150*/  IMAD.MOV R0, RZ, RZ, -R11 ;  /* 0x000000ffff007224 */ /* 0x000fe200078e0a0b */
[----:B-1----:R-:W-:-:S04]  /*0160*/  UIADD3 UR4, UP0, UPT, UR4, 0x1, URZ ;  /* 0x0000000104047890 */ /* 0x002fc8000ff1e0ff */
[----:B------:R-:W-:Y:S01]  /*0170*/  UIADD3.X UR5, UPT, UPT, URZ, UR5, URZ, UP0, !UPT ;  /* 0x00000005ff057290 */ /* 0x000fe200087fe4ff */
[----:B---3--:R-:W-:Y:S01]  /*0180*/  IADD3 R13, PT, PT, -R8, UR8, RZ ;  /* 0x00000008080d7c10 */ /* 0x008fe2000fffe1ff */
[----:B------:R-:W-:-:S04]  /*0190*/  IMAD.U32 R10, RZ, RZ, UR4 ;  /* 0x00000004ff0a7e24 */ /* 0x000fc8000f8e00ff */
[----:B------:R-:W-:-:S07]  /*01a0*/  IMAD.U32 R23, RZ, RZ, UR5 ;  /* 0x00000005ff177e24 */ /* 0x000fce000f8e00ff */
.L_x_2:
[----:B------:R-:W-:Y:S02]  /*01b0*/  IMAD.MOV.U32 R6, RZ, RZ, R10 ;  /* 0x000000ffff067224 */ /* 0x000fe400078e000a */
[----:B------:R-:W-:-:S05]  /*01c0*/  IMAD.MOV.U32 R7, RZ, RZ, R23 ;  /* 0x000000ffff077224 */ /* 0x000fca00078e0017 */
[----:B01----:R-:W3:Y:S01]  /*01d0*/  LDG.E.U8 R15, desc[UR6][R6.64+-0x1] ;  /* 0xffffff06060f7981 */ /* 0x003ee2000c1e1100 */
[----:B------:R-:W-:Y:S02]  /*01e0*/  SHF.R.S32.HI R10, RZ, 0x1f, R13 ;  /* 0x0000001fff0a7819 */ /* 0x000fe4000001140d */
[----:B--2---:R-:W-:-:S04]  /*01f0*/  IADD3 R4, P1, P2, R13, 0x3, R2 ;  /* 0x000000030d047810 */ /* 0x004fc80007a3e002 */
[----:B------:R-:W-:-:S05]  /*0200*/  IADD3.X R5, PT, PT, R10, R3, RZ, P1, P2 ;  /* 0x000000030a057210 */ /* 0x000fca0000fe44ff */
[----:B---3--:R1:W-:Y:S04]  /*0210*/  STG.E.U8 desc[UR6][R4.64+-0x3], R15 ;  /* 0xfffffd0f04007986 */ /* 0x0083e8000c101106 */
[----:B------:R-:W2:Y:S04]  /*0220*/  LDG.E.U8 R17, desc[UR6][R6.64] ;  /* 0x0000000606117981 */ /* 0x000ea8000c1e1100 */
[----:B--2---:R1:W-:Y:S04]  /*0230*/  STG.E.U8 desc[UR6][R4.64+-0x2], R17 ;  /* 0xfffffe1104007986 */ /* 0x0043e8000c101106 */
[----:B------:R-:W2:Y:S04]  /*0240*/  LDG.E.U8 R19, desc[UR6][R6.64+0x1] ;  /* 0x0000010606137981 */ /* 0x000ea8000c1e1100 */
[----:B--2---:R1:W-:Y:S04]  /*0250*/  STG.E.U8 desc[UR6][R4.64+-0x1], R19 ;  /* 0xffffff1304007986 */ /* 0x0043e8000c101106 */
[----:B------:R-:W2:Y:S01]  /*0260*/  LDG.E.U8 R21, desc[UR6][R6.64+0x2] ;  /* 0x0000020606157981 */ /* 0x000ea2000c1e1100 */
[----:B------:R-:W-:Y:S01]  /*0270*/  VIADD R0, R0, 0x4 ;  /* 0x0000000400007836 */ /* 0x000fe20000000000 */
[----:B------:R-:W-:Y:S01]  /*0280*/  IADD3 R10, P2, PT, R6, 0x4, RZ ;  /* 0x00000004060a7810 */ /* 0x000fe20007f5e0ff */
[----:B------:R-:W-:-:S03]  /*0290*/  VIADD R13, R13, 0x4 ;  /* 0x000000040d0d7836 */ /* 0x000fc60000000000 */
[----:B------:R-:W-:Y:S01]  /*02a0*/  ISETP.NE.AND P1, PT, R0, RZ, PT ;  /* 0x000000ff0000720c */ /* 0x000fe20003f25270 */
[----:B------:R-:W-:Y:S01]  /*02b0*/  IMAD.X R23, RZ, RZ, R7, P2 ;  /* 0x000000ffff177224 */ /* 0x000fe200010e0607 */
[----:B--2---:R1:W-:Y:S11]  /*02c0*/  STG.E.U8 desc[UR6][R4.64], R21 ;  /* 0x0000001504007986 */ /* 0x0043f6000c101106 */
[----:B------:R-:W-:Y:S05]  /*02d0*/  @P1 BRA `(.L_x_2) ;  /* 0xfffffffc00b41947 */ /* 0x000fea000383ffff */
.L_x_1:
[----:B0-----:R-:W-:Y:S05]  /*02e0*/  BSYNC.RECONVERGENT B0 ;  /* 0x0000000000007941 */ /* 0x001fea0003800200 */
.L_x_0:
[----:B------:R-:W-:Y:S05]  /*02f0*/  @!P0 EXIT ;  /* 0x000000000000894d */ /* 0x000fea0003800000 */
[----:B------:R-:W0:Y:S01]  /*0300*/  LDCU.64 UR8, c[0x0][0x380] ;  /* 0x00007000ff0877ac */ /* 0x000e220008000a00 */
[----:B------:R-:W-:Y:S01]  /*0310*/  IMAD.MOV R9, RZ, RZ, -R9 ;  /* 0x000000ffff097224 */ /* 0x000fe200078e0a09 */
[----:B------:R-:W2:Y:S01]  /*0320*/  LDCU UR4, c[0x0][0x394] ;  /* 0x00007280ff0477ac */ /* 0x000ea20008000800 */
[----:B------:R-:W3:Y:S01]  /*0330*/  LDCU.64 UR10, c[0x0][0x388] ;  /* 0x00007100ff0a77ac */ /* 0x000ee20008000a00 */
[C---:B0-----:R-:W-:Y:S02]  /*0340*/  IADD3 R0, P0, PT, R11.reuse, UR8, RZ ;  /* 0x000000080b007c10 */ /* 0x041fe4000ff1e0ff */
[----:B--2---:R-:W-:-:S03]  /*0350*/  IADD3 R8, PT, PT, R11, UR4, -R8 ;  /* 0x000000040b087c10 */ /* 0x004fc6000fffe808 */
[----:B---3--:R-:W-:-:S08]  /*0360*/  IMAD.X R7, RZ, RZ, UR9, P0 ;  /* 0x00000009ff077e24 */ /* 0x008fd000080e06ff */
.L_x_3:
[----:B0-----:R-:W-:Y:S02]  /*0370*/  IMAD.MOV.U32 R3, RZ, RZ, R7 ;  /* 0x000000ffff037224 */ /* 0x001fe400078e0007 */
[----:B------:R-:W-:-:S05]  /*0380*/  IMAD.MOV.U32 R2, RZ, RZ, R0 ;  /* 0x000000ffff027224 */ /* 0x000fca00078e0000 */
[----:B------:R-:W2:Y:S01]  /*0390*/  LDG.E.U8 R3, desc[UR6][R2.64] ;  /* 0x0000000602037981 */ /* 0x000ea2000c1e1100 */
[----:B-1----:R-:W-:Y:S01]  /*03a0*/  IADD3 R4, P0, PT, R8, UR10, RZ ;  /* 0x0000000a08047c10 */ /* 0x002fe2000ff1e0ff */
[----:B------:R-:W-:Y:S01]  /*03b0*/  VIADD R9, R9, 0x1 ;  /* 0x0000000109097836 */ /* 0x000fe20000000000 */
[----:B------:R-:W-:Y:S02]  /*03c0*/  IADD3 R0, P1, PT, R0, 0x1, RZ ;  /* 0x0000000100007810 */ /* 0x000fe40007f3e0ff */
[C---:B------:R-:W-:Y:S01]  /*03d0*/  LEA.HI.X.SX32 R5, R8.reuse, UR11, 0x1, P0 ;  /* 0x0000000b08057c11 */ /* 0x040fe200080f0eff */
[----:B------:R-:W-:Y:S01]  /*03e0*/  VIADD R8, R8, 0x1 ;  /* 0x0000000108087836 */ /* 0x000fe20000000000 */
[----:B------:R-:W-:Y:S01]  /*03f0*/  ISETP.NE.AND P0, PT, R9, RZ, PT ;  /* 0x000000ff0900720c */ /* 0x000fe20003f05270 */
[----:B------:R-:W-:Y:S02]  /*0400*/  IMAD.X R7, RZ, RZ, R7, P1 ;  /* 0x000000ffff077224 */ /* 0x000fe400008e0607 */
[----:B--2---:R0:W-:Y:S10]  /*0410*/  STG.E.U8 desc[UR6][R4.64], R3 ;  /* 0x0000000304007986 */ /* 0x0041f4000c101106 */
[----:B------:R-:W-:Y:S05]  /*0420*/  @P0 BRA `(.L_x_3) ;  /* 0xfffffffc00d00947 */ /* 0x000fea000383ffff */
[----:B------:R-:W-:Y:S05]  /*0430*/  EXIT ;  /* 0x000000000000794d */ /* 0x000fea0003800000 */
.L_x_4:
[----:B------:R-:W-:-:S00]  /*0440*/  BRA `(.L_x_4) ;  /* 0xfffffffc00fc7947 */ /* 0x000fc0000383ffff */
[----:B------:R-:W-:-:S00]  /*0450*/  NOP ;  /* 0x0000000000007918 */ /* 0x000fc00000000000 */
        /* <DEDUP_REMOVED lines=10> */
.L_x_5:


//--------------------- .nv.shared.reserved.0     --------------------------
	.section	.nv.shared.reserved.0,"aw",@nobits
	.weak		__nv_reservedSMEM_offset_0_alias
	.size		__nv_reservedSMEM_offset_0_alias, 0, 64
	.other		__nv_reservedSMEM_offset_0_alias,@"STO_CUDA_RESERVED_SHARED STV_DEFAULT"
__nv_reservedSMEM_offset_0_alias:
	.zero		0
	.zero		64


//--------------------- .nv.constant0._Z9CUDACountPcS_ii --------------------------
	.section	.nv.constant0._Z9CUDACountPcS_ii,"a",@progbits
	.sectionflags	@""
	.align	4
.nv.constant0._Z9CUDACountPcS_ii:
	.zero		920


//--------------------- SYMBOLS --------------------------

	.type		.nv.reservedSmem.offset0,@object
	.size		.nv.reservedSmem.offset0,0x4
